	.headerflags	@"EF_CUDA_TEXMODE_UNIFIED EF_CUDA_64BIT_ADDRESS EF_CUDA_SM86 EF_CUDA_VIRTUAL_SM(EF_CUDA_SM86)"
	.elftype	@"ET_EXEC"


//--------------------- .nv.info                  --------------------------
	.section	.nv.info,"",@"SHT_CUDA_INFO"
	.align	4


	//----- nvinfo : EIATTR_REGCOUNT
	.align		4
        /*0000*/ 	.byte	0x04, 0x2f
        /*0002*/ 	.short	(.L_1 - .L_0)
	.align		4
.L_0:
        /*0004*/ 	.word	index@(triton_)
        /*0008*/ 	.word	0x0000001e


	//----- nvinfo : EIATTR_MAX_STACK_SIZE
	.align		4
.L_1:
        /*000c*/ 	.byte	0x04, 0x23
        /*000e*/ 	.short	(.L_3 - .L_2)
	.align		4
.L_2:
        /*0010*/ 	.word	index@(triton_)
        /*0014*/ 	.word	0x00000000


	//----- nvinfo : EIATTR_MIN_STACK_SIZE
	.align		4
.L_3:
        /*0018*/ 	.byte	0x04, 0x12
        /*001a*/ 	.short	(.L_5 - .L_4)
	.align		4
.L_4:
        /*001c*/ 	.word	index@(triton_)
        /*0020*/ 	.word	0x00000000


	//----- nvinfo : EIATTR_FRAME_SIZE
	.align		4
.L_5:
        /*0024*/ 	.byte	0x04, 0x11
        /*0026*/ 	.short	(.L_7 - .L_6)
	.align		4
.L_6:
        /*0028*/ 	.word	index@(triton_)
        /*002c*/ 	.word	0x00000000
.L_7:


//--------------------- .nv.info.triton_          --------------------------
	.section	.nv.info.triton_,"",@"SHT_CUDA_INFO"
	.align	4


	//----- nvinfo : EIATTR_CUDA_API_VERSION
	.align		4
        /*0000*/ 	.byte	0x04, 0x37
        /*0002*/ 	.short	(.L_9 - .L_8)
.L_8:
        /*0004*/ 	.word	0x0000007b


	//----- nvinfo : EIATTR_SW2861232_WAR
	.align		4
.L_9:
        /*0008*/ 	.byte	0x01, 0x35
	.zero		2


	//----- nvinfo : EIATTR_PARAM_CBANK
	.align		4
        /*000c*/ 	.byte	0x04, 0x0a
        /*000e*/ 	.short	(.L_11 - .L_10)
	.align		4
.L_10:
        /*0010*/ 	.word	index@(.nv.constant0.triton_)
        /*0014*/ 	.short	0x0160
        /*0016*/ 	.short	0x0020


	//----- nvinfo : EIATTR_CBANK_PARAM_SIZE
	.align		4
.L_11:
        /*0018*/ 	.byte	0x03, 0x19
        /*001a*/ 	.short	0x0020


	//----- nvinfo : EIATTR_KPARAM_INFO
	.align		4
        /*001c*/ 	.byte	0x04, 0x17
        /*001e*/ 	.short	(.L_13 - .L_12)
.L_12:
        /*0020*/ 	.word	0x00000000
        /*0024*/ 	.short	0x0004
        /*0026*/ 	.short	0x001c
        /*0028*/ 	.byte	0x00, 0xf0, 0x11, 0x00


	//----- nvinfo : EIATTR_KPARAM_INFO
	.align		4
.L_13:
        /*002c*/ 	.byte	0x04, 0x17
        /*002e*/ 	.short	(.L_15 - .L_14)
.L_14:
        /*0030*/ 	.word	0x00000000
        /*0034*/ 	.short	0x0003
        /*0036*/ 	.short	0x0018
        /*0038*/ 	.byte	0x00, 0xf0, 0x11, 0x00


	//----- nvinfo : EIATTR_KPARAM_INFO
	.align		4
.L_15:
        /*003c*/ 	.byte	0x04, 0x17
        /*003e*/ 	.short	(.L_17 - .L_16)
.L_16:
        /*0040*/ 	.word	0x00000000
        /*0044*/ 	.short	0x0002
        /*0046*/ 	.short	0x0010
        /*0048*/ 	.byte	0x00, 0xf0, 0x21, 0x00


	//----- nvinfo : EIATTR_KPARAM_INFO
	.align		4
.L_17:
        /*004c*/ 	.byte	0x04, 0x17
        /*004e*/ 	.short	(.L_19 - .L_18)
.L_18:
        /*0050*/ 	.word	0x00000000
        /*0054*/ 	.short	0x0001
        /*0056*/ 	.short	0x0008
        /*0058*/ 	.byte	0x00, 0xf0, 0x21, 0x00


	//----- nvinfo : EIATTR_KPARAM_INFO
	.align		4
.L_19:
        /*005c*/ 	.byte	0x04, 0x17
        /*005e*/ 	.short	(.L_21 - .L_20)
.L_20:
        /*0060*/ 	.word	0x00000000
        /*0064*/ 	.short	0x0000
        /*0066*/ 	.short	0x0000
        /*0068*/ 	.byte	0x00, 0xf0, 0x21, 0x00


	//----- nvinfo : EIATTR_MAXREG_COUNT
	.align		4
.L_21:
        /*006c*/ 	.byte	0x03, 0x1b
        /*006e*/ 	.short	0x00ff


	//----- nvinfo : EIATTR_COOP_GROUP_MASK_REGIDS
	.align		4
        /*0070*/ 	.byte	0x04, 0x29
        /*0072*/ 	.short	(.L_23 - .L_22)


	//   ....[0]....
.L_22:
        /*0074*/ 	.word	0xffffffff


	//   ....[1]....
        /*0078*/ 	.word	0xffffffff


	//   ....[2]....
        /*007c*/ 	.word	0xffffffff


	//   ....[3]....
        /*0080*/ 	.word	0xffffffff


	//   ....[4]....
        /*0084*/ 	.word	0xffffffff


	//   ....[5]....
        /*0088*/ 	.word	0xffffffff


	//----- nvinfo : EIATTR_COOP_GROUP_INSTR_OFFSETS
	.align		4
.L_23:
        /*008c*/ 	.byte	0x04, 0x28
        /*008e*/ 	.short	(.L_25 - .L_24)


	//   ....[0]....
.L_24:
        /*0090*/ 	.word	0x00000400


	//   ....[1]....
        /*0094*/ 	.word	0x00000420


	//   ....[2]....
        /*0098*/ 	.word	0x00000440


	//   ....[3]....
        /*009c*/ 	.word	0x000006d0


	//   ....[4]....
        /*00a0*/ 	.word	0x000006f0


	//   ....[5]....
        /*00a4*/ 	.word	0x00000710


	//----- nvinfo : EIATTR_EXIT_INSTR_OFFSETS
	.align		4
.L_25:
        /*00a8*/ 	.byte	0x04, 0x1c
        /*00aa*/ 	.short	(.L_27 - .L_26)


	//   ....[0]....
.L_26:
        /*00ac*/ 	.word	0x00000770


	//   ....[1]....
        /*00b0*/ 	.word	0x000007b0


	//----- nvinfo : EIATTR_MAX_THREADS
	.align		4
.L_27:
        /*00b4*/ 	.byte	0x04, 0x05
        /*00b6*/ 	.short	(.L_29 - .L_28)
.L_28:
        /*00b8*/ 	.word	0x00000100
        /*00bc*/ 	.word	0x00000001
        /*00c0*/ 	.word	0x00000001
.L_29:


//--------------------- .nv.rel.action            --------------------------
	.section	.nv.rel.action,"",@"SHT_CUDA_RELOCINFO"
	.align	8
	.sectionentsize	8
        /*0000*/ 	.byte	0x73, 0x00, 0x00, 0x00, 0x00, 0x00, 0x00, 0x00, 0x00, 0x00, 0x00, 0x11, 0x25, 0x00, 0x05, 0x36


//--------------------- .nv.constant0.triton_     --------------------------
	.section	.nv.constant0.triton_,"a",@progbits
	.align	4
.nv.constant0.triton_:
	.zero		384


//--------------------- .text.triton_             --------------------------
	.section	.text.triton_,"ax",@progbits
	.sectionflags	@"SHF_BARRIERS=1"
	.sectioninfo	@"SHI_REGISTERS=30"
	.align	128
        .global         triton_
        .type           triton_,@function
        .size           triton_,(.L_x_1 - triton_)
        .other          triton_,@"STO_CUDA_ENTRY STV_DEFAULT"
triton_:
.text.triton_:
[----:B------:R-:W-:-:S02]  /*0000*/  IMAD.MOV.U32 R1, RZ, RZ, c[0x0][0x28] ;  /* 0x00000a00ff017624 */ /* 0x000fc400078e00ff */
[----:B------:R-:W0:Y:S01]  /*0010*/  S2R R14, SR_TID.X ;  /* 0x00000000000e7919 */ /* 0x000e220000002100 */
[----:B------:R-:W-:Y:S01]  /*0020*/  IMAD.MOV.U32 R5, RZ, RZ, 0x8 ;  /* 0x00000008ff057424 */ /* 0x000fe200078e00ff */
[----:B------:R-:W-:Y:S01]  /*0030*/  CS2R R12, SRZ ;  /* 0x00000000000c7805 */ /* 0x000fe2000001ff00 */
[----:B------:R-:W-:Y:S01]  /*0040*/  ULDC.64 UR4, c[0x0][0x118] ;  /* 0x0000460000047ab9 */ /* 0x000fe20000000a00 */
[----:B------:R-:W1:Y:S01]  /*0050*/  S2R R3, SR_CTAID.X ;  /* 0x0000000000037919 */ /* 0x000e620000002500 */
[----:B0-----:R-:W-:-:S05]  /*0060*/  LOP3.LUT R22, R14, 0x1f, RZ, 0xc0, !PT ;  /* 0x0000001f0e167812 */ /* 0x001fca00078ec0ff */
[----:B-1----:R-:W-:-:S04]  /*0070*/  IMAD R0, R3, 0x20, R22 ;  /* 0x0000002003007824 */ /* 0x002fc800078e0216 */
[C---:B------:R-:W-:Y:S01]  /*0080*/  IMAD.WIDE R4, R0.reuse, R5, c[0x0][0x160] ;  /* 0x0000580000047625 */ /* 0x040fe200078e0205 */
[----:B------:R-:W-:-:S13]  /*0090*/  ISETP.GE.AND P1, PT, R0, c[0x0][0x178], PT ;  /* 0x00005e0000007a0c */ /* 0x000fda0003f26270 */
[----:B------:R0:W2:Y:S01]  /*00a0*/  @!P1 LDG.E.EL.64 R12, [R4.64] ;  /* 0x00000004040c9981 */ /* 0x0000a2000c2e1b00 */
[----:B------:R-:W-:Y:S01]  /*00b0*/  SHF.R.U32.HI R21, RZ, 0x5, R14 ;  /* 0x00000005ff157819 */ /* 0x000fe2000001160e */
[----:B------:R-:W-:-:S03]  /*00c0*/  IMAD.SHL.U32 R22, R22, 0x20, RZ ;  /* 0x0000002016167824 */ /* 0x000fc600078e00ff */
[----:B------:R-:W-:-:S04]  /*00d0*/  SGXT.U32 R21, R21, 0x3 ;  /* 0x000000031515781a */ /* 0x000fc80000000000 */
[C---:B------:R-:W-:Y:S01]  /*00e0*/  LOP3.LUT R10, R21.reuse, 0x8, RZ, 0xfc, !PT ;  /* 0x00000008150a7812 */ /* 0x040fe200078efcff */
[----:B------:R-:W1:Y:S01]  /*00f0*/  I2F.F64.U32 R2, R21 ;  /* 0x0000001500027312 */ /* 0x000e620000201800 */
[C---:B------:R-:W-:Y:S02]  /*0100*/  LOP3.LUT R8, R21.reuse, 0x10, RZ, 0xfc, !PT ;  /* 0x0000001015087812 */ /* 0x040fe400078efcff */
[C---:B------:R-:W-:Y:S02]  /*0110*/  LOP3.LUT R6, R21.reuse, 0x18, RZ, 0xfc, !PT ;  /* 0x0000001815067812 */ /* 0x040fe400078efcff */
[C---:B0-----:R-:W-:Y:S02]  /*0120*/  LOP3.LUT R4, R21.reuse, 0x20, RZ, 0xfc, !PT ;  /* 0x0000002015047812 */ /* 0x041fe400078efcff */
[C---:B------:R-:W-:Y:S01]  /*0130*/  LOP3.LUT R16, R21.reuse, 0x28, RZ, 0xfc, !PT ;  /* 0x0000002815107812 */ /* 0x040fe200078efcff */
[----:B------:R-:W0:Y:S01]  /*0140*/  I2F.F64.U32 R10, R10 ;  /* 0x0000000a000a7312 */ /* 0x000e220000201800 */
[----:B------:R-:W-:-:S04]  /*0150*/  LOP3.LUT R23, R21, 0x30, RZ, 0xfc, !PT ;  /* 0x0000003015177812 */ /* 0x000fc800078efcff */
[----:B------:R-:W-:-:S03]  /*0160*/  ISETP.LT.U32.AND P4, PT, R23, 0x32, !P1 ;  /* 0x000000321700780c */ /* 0x000fc60004f81070 */
[----:B------:R-:W3:Y:S08]  /*0170*/  I2F.F64.U32 R8, R8 ;  /* 0x0000000800087312 */ /* 0x000ef00000201800 */
[----:B------:R-:W4:Y:S08]  /*0180*/  I2F.F64.U32 R6, R6 ;  /* 0x0000000600067312 */ /* 0x000f300000201800 */
[----:B------:R-:W5:Y:S01]  /*0190*/  I2F.F64.U32 R4, R4 ;  /* 0x0000000400047312 */ /* 0x000f620000201800 */
[----:B--2---:R-:W2:-:S04]  /*01a0*/  DSETP.NAN.AND P0, PT, R12, R12, PT ;  /* 0x0000000c0c00722a */ /* 0x004e880003f08000 */
[----:B------:R-:W0:Y:S02]  /*01b0*/  DSETP.GEU.AND P2, PT, R12, 50, PT ;  /* 0x404900000c00742a */ /* 0x000e240003f4e000 */
[C---:B--2---:R-:W-:Y:S02]  /*01c0*/  FSEL R17, R12.reuse, RZ, P0 ;  /* 0x000000ff0c117208 */ /* 0x044fe40000000000 */
[C---:B------:R-:W-:Y:S02]  /*01d0*/  FSEL R19, R13.reuse, 3.140625, P0 ;  /* 0x404900000d137808 */ /* 0x040fe40000000000 */
[----:B0-----:R-:W-:Y:S02]  /*01e0*/  FSEL R12, R12, R17, !P2 ;  /* 0x000000110c0c7208 */ /* 0x001fe40005000000 */
[----:B------:R-:W-:Y:S01]  /*01f0*/  FSEL R13, R13, R19, !P2 ;  /* 0x000000130d0d7208 */ /* 0x000fe20005000000 */
[----:B------:R-:W0:Y:S05]  /*0200*/  I2F.F64.U32 R16, R16 ;  /* 0x0000001000107312 */ /* 0x000e2a0000201800 */
[----:B-1----:R-:W1:-:S03]  /*0210*/  DSETP.GT.AND P0, PT, R12, R2, PT ;  /* 0x000000020c00722a */ /* 0x002e460003f04000 */
[----:B------:R-:W2:Y:S01]  /*0220*/  I2F.F64.U32 R18, R23 ;  /* 0x0000001700127312 */ /* 0x000ea20000201800 */
[C---:B------:R-:W1:Y:S02]  /*0230*/  DSETP.GT.AND P2, PT, R12.reuse, R10, PT ;  /* 0x0000000a0c00722a */ /* 0x040e640003f44000 */
[----:B-1----:R-:W-:Y:S02]  /*0240*/  FSEL R24, RZ, 1, !P0 ;  /* 0x3f800000ff187808 */ /* 0x002fe40004000000 */
[C---:B---3--:R-:W1:Y:S02]  /*0250*/  DSETP.GT.AND P3, PT, R12.reuse, R8, PT ;  /* 0x000000080c00722a */ /* 0x048e640003f64000 */
[----:B------:R-:W-:Y:S02]  /*0260*/  FSEL R25, RZ, 1, !P2 ;  /* 0x3f800000ff197808 */ /* 0x000fe40005000000 */
[C---:B----4-:R-:W3:Y:S02]  /*0270*/  DSETP.GT.AND P0, PT, R12.reuse, R6, PT ;  /* 0x000000060c00722a */ /* 0x050ee40003f04000 */
[----:B-1----:R-:W-:Y:S01]  /*0280*/  FSEL R26, RZ, 1, !P3 ;  /* 0x3f800000ff1a7808 */ /* 0x002fe20005800000 */
[----:B------:R-:W-:Y:S01]  /*0290*/  FADD R25, R24, R25 ;  /* 0x0000001918197221 */ /* 0x000fe20000000000 */
[----:B-----5:R-:W1:Y:S01]  /*02a0*/  DSETP.GT.AND P2, PT, R12, R4, PT ;  /* 0x000000040c00722a */ /* 0x020e620003f44000 */
[----:B------:R-:W-:-:S02]  /*02b0*/  ISETP.GE.AND P3, PT, R14, 0x100, PT ;  /* 0x000001000e00780c */ /* 0x000fc40003f66270 */
[----:B---3--:R-:W-:Y:S01]  /*02c0*/  FSEL R24, RZ, 1, !P0 ;  /* 0x3f800000ff187808 */ /* 0x008fe20004000000 */
[----:B------:R-:W-:Y:S01]  /*02d0*/  FADD R27, R26, R25 ;  /* 0x000000191a1b7221 */ /* 0x000fe20000000000 */
[C---:B0-----:R-:W0:Y:S01]  /*02e0*/  DSETP.GT.AND P0, PT, R12.reuse, R16, PT ;  /* 0x000000100c00722a */ /* 0x041e220003f04000 */
[----:B-1----:R-:W-:Y:S02]  /*02f0*/  FSEL R25, RZ, 1, !P2 ;  /* 0x3f800000ff197808 */ /* 0x002fe40005000000 */
[----:B------:R-:W-:Y:S01]  /*0300*/  FADD R26, R24, R27 ;  /* 0x0000001b181a7221 */ /* 0x000fe20000000000 */
[----:B--2---:R-:W1:Y:S01]  /*0310*/  DSETP.GT.AND P2, PT, R12, R18, PT ;  /* 0x000000120c00722a */ /* 0x004e620003f44000 */
[----:B------:R-:W-:Y:S01]  /*0320*/  IMAD.SHL.U32 R27, R21, 0x4, RZ ;  /* 0x00000004151b7824 */ /* 0x000fe200078e00ff */
[----:B0-----:R-:W-:Y:S01]  /*0330*/  FSEL R24, RZ, 1, !P0 ;  /* 0x3f800000ff187808 */ /* 0x001fe20004000000 */
[----:B------:R-:W-:Y:S01]  /*0340*/  FADD R25, R25, R26 ;  /* 0x0000001a19197221 */ /* 0x000fe20000000000 */
[----:B------:R-:W-:-:S02]  /*0350*/  LOP3.LUT P0, RZ, R14, 0x7, RZ, 0xc0, !PT ;  /* 0x000000070eff7812 */ /* 0x000fc4000780c0ff */
[----:B-1----:R-:W-:Y:S01]  /*0360*/  FSEL R23, RZ, 1, !P2 ;  /* 0x3f800000ff177808 */ /* 0x002fe20005000000 */
[----:B------:R-:W-:Y:S01]  /*0370*/  FADD R25, R24, R25 ;  /* 0x0000001918197221 */ /* 0x000fe20000000000 */
[----:B------:R-:W-:Y:S02]  /*0380*/  ISETP.LT.AND P0, PT, R14, 0x100, !P0 ;  /* 0x000001000e00780c */ /* 0x000fe40004701270 */
[----:B------:R-:W-:Y:S02]  /*0390*/  FSEL R24, R23, RZ, P4 ;  /* 0x000000ff17187208 */ /* 0x000fe40002000000 */
[----:B------:R-:W-:Y:S02]  /*03a0*/  FSEL R25, R25, RZ, !P1 ;  /* 0x000000ff19197208 */ /* 0x000fe40004800000 */
[----:B------:R-:W-:-:S03]  /*03b0*/  LOP3.LUT R23, R22, R27, RZ, 0xfc, !PT ;  /* 0x0000001b16177212 */ /* 0x000fc600078efcff */
[----:B------:R-:W-:-:S05]  /*03c0*/  FADD R24, R24, R25 ;  /* 0x0000001918187221 */ /* 0x000fca0000000000 */
[----:B------:R-:W-:Y:S04]  /*03d0*/  STS [R23], R24 ;  /* 0x0000001817007388 */ /* 0x000fe80000000800 */
[----:B------:R-:W-:Y:S06]  /*03e0*/  BAR.SYNC 0x0 ;  /* 0x0000000000007b1d */ /* 0x000fec0000000000 */
[----:B------:R-:W0:Y:S04]  /*03f0*/  @!P3 LDS R20, [R14.X4] ;  /* 0x000000000e14b984 */ /* 0x000e280000004800 */
[----:B0-----:R-:W0:Y:S02]  /*0400*/  SHFL.BFLY PT, R25, R20, 0x4, 0x1f ;  /* 0x0c801f0014197f89 */ /* 0x001e2400000e0000 */
[----:B0-----:R-:W-:-:S05]  /*0410*/  FADD R25, R20, R25 ;  /* 0x0000001914197221 */ /* 0x001fca0000000000 */
[----:B------:R-:W0:Y:S02]  /*0420*/  SHFL.BFLY PT, R26, R25, 0x2, 0x1f ;  /* 0x0c401f00191a7f89 */ /* 0x000e2400000e0000 */
[----:B0-----:R-:W-:-:S05]  /*0430*/  FADD R26, R25, R26 ;  /* 0x0000001a191a7221 */ /* 0x001fca0000000000 */
[----:B------:R-:W0:Y:S02]  /*0440*/  SHFL.BFLY PT, R27, R26, 0x1, 0x1f ;  /* 0x0c201f001a1b7f89 */ /* 0x000e2400000e0000 */
[----:B0-----:R-:W-:-:S05]  /*0450*/  FADD R27, R26, R27 ;  /* 0x0000001b1a1b7221 */ /* 0x001fca0000000000 */
[----:B------:R-:W-:Y:S04]  /*0460*/  @P0 STS [R14.X4], R27 ;  /* 0x0000001b0e000388 */ /* 0x000fe80000004800 */
[----:B------:R-:W-:Y:S06]  /*0470*/  BAR.SYNC 0x0 ;  /* 0x0000000000007b1d */ /* 0x000fec0000000000 */
[----:B------:R-:W0:Y:S04]  /*0480*/  LDS R24, [R22] ;  /* 0x0000000016187984 */ /* 0x000e280000000800 */
[----:B------:R-:W-:Y:S06]  /*0490*/  BAR.SYNC 0x0 ;  /* 0x0000000000007b1d */ /* 0x000fec0000000000 */
[----:B0-----:R-:W-:-:S13]  /*04a0*/  FSETP.NEU.AND P2, PT, R24, RZ, PT ;  /* 0x000000ff1800720b */ /* 0x001fda0003f4d000 */
[----:B------:R-:W0:-:S04]  /*04b0*/  DSETP.GT.OR P6, PT, R12, R2, !P2 ;  /* 0x000000020c00722a */ /* 0x000e0800057c4400 */
[C---:B------:R-:W1:Y:S02]  /*04c0*/  DSETP.GT.OR P5, PT, R12.reuse, R10, !P2 ;  /* 0x0000000a0c00722a */ /* 0x040e6400057a4400 */
[----:B0-----:R-:W-:Y:S02]  /*04d0*/  SEL R2, RZ, 0x1, !P6 ;  /* 0x00000001ff027807 */ /* 0x001fe40007000000 */
[C---:B------:R0:W2:Y:S02]  /*04e0*/  DSETP.GT.OR P6, PT, R12.reuse, R8, !P2 ;  /* 0x000000080c00722a */ /* 0x0400a400057c4400 */
[----:B-1----:R-:W-:Y:S01]  /*04f0*/  SEL R3, RZ, 0x1, !P5 ;  /* 0x00000001ff037807 */ /* 0x002fe20006800000 */
[----:B0-----:R-:W-:Y:S01]  /*0500*/  IMAD.MOV.U32 R9, RZ, RZ, 0x4 ;  /* 0x00000004ff097424 */ /* 0x001fe200078e00ff */
[C---:B------:R2:W0:Y:S01]  /*0510*/  DSETP.GT.OR P5, PT, R12.reuse, R6, !P2 ;  /* 0x000000060c00722a */ /* 0x04042200057a4400 */
[----:B------:R-:W-:Y:S02]  /*0520*/  I2FP.F32.U32 R2, R2 ;  /* 0x0000000200027245 */ /* 0x000fe40000201000 */
[----:B--2---:R-:W-:Y:S01]  /*0530*/  SEL R6, RZ, 0x1, !P6 ;  /* 0x00000001ff067807 */ /* 0x004fe20007000000 */
[----:B------:R0:W1:Y:S01]  /*0540*/  DSETP.GT.OR P6, PT, R12, R4, !P2 ;  /* 0x000000040c00722a */ /* 0x00006200057c4400 */
[----:B------:R-:W-:-:S02]  /*0550*/  I2FP.F32.U32 R3, R3 ;  /* 0x0000000300037245 */ /* 0x000fc40000201000 */
[----:B0-----:R-:W-:Y:S01]  /*0560*/  SEL R4, RZ, 0x1, !P5 ;  /* 0x00000001ff047807 */ /* 0x001fe20006800000 */
[C---:B------:R-:W0:Y:S01]  /*0570*/  DSETP.GT.OR P5, PT, R12.reuse, R16, !P2 ;  /* 0x000000100c00722a */ /* 0x040e2200057a4400 */
[----:B------:R-:W-:Y:S01]  /*0580*/  I2FP.F32.U32 R6, R6 ;  /* 0x0000000600067245 */ /* 0x000fe20000201000 */
[----:B------:R-:W-:Y:S01]  /*0590*/  FADD R3, R2, R3 ;  /* 0x0000000302037221 */ /* 0x000fe20000000000 */
[----:B-1----:R-:W-:Y:S01]  /*05a0*/  SEL R2, RZ, 0x1, !P6 ;  /* 0x00000001ff027807 */ /* 0x002fe20007000000 */
[----:B------:R-:W1:Y:S01]  /*05b0*/  DSETP.GT.OR P2, PT, R12, R18, !P2 ;  /* 0x000000120c00722a */ /* 0x000e620005744400 */
[----:B------:R-:W-:Y:S01]  /*05c0*/  I2FP.F32.U32 R4, R4 ;  /* 0x0000000400047245 */ /* 0x000fe20000201000 */
[----:B------:R-:W-:Y:S01]  /*05d0*/  FADD R5, R6, R3 ;  /* 0x0000000306057221 */ /* 0x000fe20000000000 */
[----:B0-----:R-:W-:Y:S02]  /*05e0*/  SEL R3, RZ, 0x1, !P5 ;  /* 0x00000001ff037807 */ /* 0x001fe40006800000 */
[----:B------:R-:W-:Y:S01]  /*05f0*/  I2FP.F32.U32 R2, R2 ;  /* 0x0000000200027245 */ /* 0x000fe20000201000 */
[----:B------:R-:W-:Y:S01]  /*0600*/  FADD R5, R4, R5 ;  /* 0x0000000504057221 */ /* 0x000fe20000000000 */
[----:B------:R-:W-:-:S02]  /*0610*/  I2FP.F32.U32 R3, R3 ;  /* 0x0000000300037245 */ /* 0x000fc40000201000 */
[----:B-1----:R-:W-:Y:S01]  /*0620*/  SEL R4, RZ, 0x1, !P2 ;  /* 0x00000001ff047807 */ /* 0x002fe20005000000 */
[----:B------:R-:W-:-:S03]  /*0630*/  FADD R2, R2, R5 ;  /* 0x0000000502027221 */ /* 0x000fc60000000000 */
[----:B------:R-:W-:Y:S01]  /*0640*/  I2FP.F32.U32 R4, R4 ;  /* 0x0000000400047245 */ /* 0x000fe20000201000 */
[----:B------:R-:W-:-:S03]  /*0650*/  FADD R2, R3, R2 ;  /* 0x0000000203027221 */ /* 0x000fc60000000000 */
[----:B------:R-:W-:Y:S02]  /*0660*/  FSEL R4, R4, RZ, P4 ;  /* 0x000000ff04047208 */ /* 0x000fe40002000000 */
[----:B------:R-:W-:Y:S02]  /*0670*/  FSEL R3, R2, RZ, !P1 ;  /* 0x000000ff02037208 */ /* 0x000fe40004800000 */
[----:B------:R-:W-:-:S03]  /*0680*/  ISETP.EQ.AND P1, PT, R21, RZ, !P1 ;  /* 0x000000ff1500720c */ /* 0x000fc60004f22270 */
        /* <DEDUP_REMOVED lines=9> */
[----:B0-----:R-:W-:Y:S01]  /*0720*/  FADD R7, R6, R3 ;  /* 0x0000000306077221 */ /* 0x001fe20000000000 */
[----:B------:R-:W-:-:S04]  /*0730*/  IMAD.WIDE R2, R0, R9, c[0x0][0x168] ;  /* 0x00005a0000027625 */ /* 0x000fc800078e0209 */
[----:B------:R-:W-:Y:S04]  /*0740*/  @P0 STS [R14.X4], R7 ;  /* 0x000000070e000388 */ /* 0x000fe80000004800 */
[----:B------:R-:W-:Y:S06]  /*0750*/  BAR.SYNC 0x0 ;  /* 0x0000000000007b1d */ /* 0x000fec0000000000 */
[----:B------:R0:W-:Y:S01]  /*0760*/  @P1 STG.E [R2.64], R24 ;  /* 0x0000001802001986 */ /* 0x0001e2000c101904 */
[----:B------:R-:W-:Y:S05]  /*0770*/  @!P1 EXIT ;  /* 0x000000000000994d */ /* 0x000fea0003800000 */
[----:B------:R-:W1:Y:S01]  /*0780*/  LDS R5, [R22] ;  /* 0x0000000016057984 */ /* 0x000e620000000800 */
[----:B0-----:R-:W-:-:S05]  /*0790*/  IMAD.WIDE R2, R0, R9, c[0x0][0x170] ;  /* 0x00005c0000027625 */ /* 0x001fca00078e0209 */
[----:B-1----:R-:W-:Y:S01]  /*07a0*/  STG.E [R2.64], R5 ;  /* 0x0000000502007986 */ /* 0x002fe2000c101904 */
[----:B------:R-:W-:Y:S05]  /*07b0*/  EXIT ;  /* 0x000000000000794d */ /* 0x000fea0003800000 */
.L_x_0:
[----:B------:R-:W-:-:S00]  /*07c0*/  BRA `(.L_x_0) ;  /* 0xfffffff000007947 */ /* 0x000fc0000383ffff */
[----:B------:R-:W-:-:S00]  /*07d0*/  NOP ;  /* 0x0000000000007918 */ /* 0x000fc00000000000 */
        /* <DEDUP_REMOVED lines=10> */
.L_x_1:


//--------------------- .nv.shared.triton_        --------------------------
	.section	.nv.shared.triton_,"aw",@nobits
	.align	16
